	.headerflags	@"EF_CUDA_TEXMODE_UNIFIED EF_CUDA_64BIT_ADDRESS EF_CUDA_ACCELERATORS EF_CUDA_SM90 EF_CUDA_VIRTUAL_SM(EF_CUDA_SM90)"
	.elftype	@"ET_EXEC"


//--------------------- .nv.info                  --------------------------
	.section	.nv.info,"",@"SHT_CUDA_INFO"
	.align	4


	//----- nvinfo : EIATTR_REGCOUNT
	.align		4
        /*0000*/ 	.byte	0x04, 0x2f
        /*0002*/ 	.short	(.L_1 - .L_0)
	.align		4
.L_0:
        /*0004*/ 	.word	index@(triton_poi_fused_div_5)
        /*0008*/ 	.word	0x0000000e


	//----- nvinfo : EIATTR_MIN_STACK_SIZE
	.align		4
.L_1:
        /*000c*/ 	.byte	0x04, 0x12
        /*000e*/ 	.short	(.L_3 - .L_2)
	.align		4
.L_2:
        /*0010*/ 	.word	index@(triton_poi_fused_div_5)
        /*0014*/ 	.word	0x00000000


	//----- nvinfo : EIATTR_FRAME_SIZE
	.align		4
.L_3:
        /*0018*/ 	.byte	0x04, 0x11
        /*001a*/ 	.short	(.L_5 - .L_4)
	.align		4
.L_4:
        /*001c*/ 	.word	index@(triton_poi_fused_div_5)
        /*0020*/ 	.word	0x00000000


	//----- nvinfo : EIATTR_MIN_STACK_SIZE
	.align		4
.L_5:
        /*0024*/ 	.byte	0x04, 0x12
        /*0026*/ 	.short	(.L_7 - .L_6)
	.align		4
.L_6:
        /*0028*/ 	.word	index@(triton_poi_fused_div_5)
        /*002c*/ 	.word	0x00000000
.L_7:


//--------------------- .nv.info.triton_poi_fused_div_5 --------------------------
	.section	.nv.info.triton_poi_fused_div_5,"",@"SHT_CUDA_INFO"
	.sectionflags	@""
	.align	4


	//----- nvinfo : EIATTR_CUDA_API_VERSION
	.align		4
        /*0000*/ 	.byte	0x04, 0x37
        /*0002*/ 	.short	(.L_9 - .L_8)
.L_8:
        /*0004*/ 	.word	0x0000007c


	//----- nvinfo : EIATTR_KPARAM_INFO
	.align		4
.L_9:
        /*0008*/ 	.byte	0x04, 0x17
        /*000a*/ 	.short	(.L_11 - .L_10)
.L_10:
        /*000c*/ 	.word	0x00000000
        /*0010*/ 	.short	0x0003
        /*0012*/ 	.short	0x0018
        /*0014*/ 	.byte	0x00, 0xf0, 0x11, 0x00


	//----- nvinfo : EIATTR_KPARAM_INFO
	.align		4
.L_11:
        /*0018*/ 	.byte	0x04, 0x17
        /*001a*/ 	.short	(.L_13 - .L_12)
.L_12:
        /*001c*/ 	.word	0x00000000
        /*0020*/ 	.short	0x0002
        /*0022*/ 	.short	0x0010
        /*0024*/ 	.byte	0x00, 0xf4, 0x21, 0x00


	//----- nvinfo : EIATTR_KPARAM_INFO
	.align		4
.L_13:
        /*0028*/ 	.byte	0x04, 0x17
        /*002a*/ 	.short	(.L_15 - .L_14)
.L_14:
        /*002c*/ 	.word	0x00000000
        /*0030*/ 	.short	0x0001
        /*0032*/ 	.short	0x0008
        /*0034*/ 	.byte	0x00, 0xf4, 0x21, 0x00


	//----- nvinfo : EIATTR_KPARAM_INFO
	.align		4
.L_15:
        /*0038*/ 	.byte	0x04, 0x17
        /*003a*/ 	.short	(.L_17 - .L_16)
.L_16:
        /*003c*/ 	.word	0x00000000
        /*0040*/ 	.short	0x0000
        /*0042*/ 	.short	0x0000
        /*0044*/ 	.byte	0x00, 0xf4, 0x21, 0x00


	//----- nvinfo : EIATTR_SPARSE_MMA_MASK
	.align		4
.L_17:
        /*0048*/ 	.byte	0x03, 0x50
        /*004a*/ 	.short	0x0000


	//----- nvinfo : EIATTR_MAXREG_COUNT
	.align		4
        /*004c*/ 	.byte	0x03, 0x1b
        /*004e*/ 	.short	0x00ff


	//----- nvinfo : EIATTR_EXIT_INSTR_OFFSETS
	.align		4
        /*0050*/ 	.byte	0x04, 0x1c
        /*0052*/ 	.short	(.L_19 - .L_18)


	//   ....[0]....
.L_18:
        /*0054*/ 	.word	0x000001a0


	//----- nvinfo : EIATTR_REQNTID
	.align		4
.L_19:
        /*0058*/ 	.byte	0x04, 0x10
        /*005a*/ 	.short	(.L_21 - .L_20)
.L_20:
        /*005c*/ 	.word	0x00000100
        /*0060*/ 	.word	0x00000001
        /*0064*/ 	.word	0x00000001


	//----- nvinfo : EIATTR_CBANK_PARAM_SIZE
	.align		4
.L_21:
        /*0068*/ 	.byte	0x03, 0x19
        /*006a*/ 	.short	0x001c


	//----- nvinfo : EIATTR_PARAM_CBANK
	.align		4
        /*006c*/ 	.byte	0x04, 0x0a
        /*006e*/ 	.short	(.L_23 - .L_22)
	.align		4
.L_22:
        /*0070*/ 	.word	index@(.nv.constant0.triton_poi_fused_div_5)
        /*0074*/ 	.short	0x0210
        /*0076*/ 	.short	0x001c


	//----- nvinfo : EIATTR_SW_WAR
	.align		4
.L_23:
        /*0078*/ 	.byte	0x04, 0x36
        /*007a*/ 	.short	(.L_25 - .L_24)
.L_24:
        /*007c*/ 	.word	0x00000008
.L_25:


//--------------------- .nv.callgraph             --------------------------
	.section	.nv.callgraph,"",@"SHT_CUDA_CALLGRAPH"
	.align	4
	.sectionentsize	8
	.align		4
        /*0000*/ 	.word	0x00000000
	.align		4
        /*0004*/ 	.word	0xffffffff
	.align		4
        /*0008*/ 	.word	0x00000000
	.align		4
        /*000c*/ 	.word	0xfffffffe
	.align		4
        /*0010*/ 	.word	0x00000000
	.align		4
        /*0014*/ 	.word	0xfffffffd
	.align		4
        /*0018*/ 	.word	0x00000000
	.align		4
        /*001c*/ 	.word	0xfffffffc


//--------------------- .text.triton_poi_fused_div_5 --------------------------
	.section	.text.triton_poi_fused_div_5,"ax",@progbits
	.align	128
        .global         triton_poi_fused_div_5
        .type           triton_poi_fused_div_5,@function
        .size           triton_poi_fused_div_5,(.L_x_1 - triton_poi_fused_div_5)
        .other          triton_poi_fused_div_5,@"STO_CUDA_ENTRY STV_DEFAULT"
triton_poi_fused_div_5:
.text.triton_poi_fused_div_5:
[----:B------:R-:W-:Y:S08]  /*0000*/  LDC R1, c[0x0][0x28] ;  /* 0x00000a00ff017b82 */ /* 0x000ff00000000800 */
[----:B------:R-:W1:Y:S01]  /*0010*/  LDC.64 R4, c[0x0][0x218] ;  /* 0x00008600ff047b82 */ /* 0x000e620000000a00 */
[----:B------:R-:W2:Y:S01]  /*0020*/  S2R R0, SR_TID.X ;  /* 0x0000000000007919 */ /* 0x000ea20000002100 */
[----:B------:R-:W-:Y:S01]  /*0030*/  ULDC.64 UR4, c[0x0][0x208] ;  /* 0x0000820000047ab9 */ /* 0x000fe20000000a00 */
[----:B------:R-:W3:Y:S05]  /*0040*/  S2R R9, SR_CTAID.X ;  /* 0x0000000000097919 */ /* 0x000eea0000002500 */
[----:B------:R-:W4:Y:S08]  /*0050*/  LDC.64 R2, c[0x0][0x210] ;  /* 0x00008400ff027b82 */ /* 0x000f300000000a00 */
[----:B------:R-:W5:Y:S01]  /*0060*/  LDC.64 R6, c[0x0][0x220] ;  /* 0x00008800ff067b82 */ /* 0x000f620000000a00 */
[----:B-1----:R-:W5:Y:S01]  /*0070*/  LDG.E R8, desc[UR4][R4.64] ;  /* 0x0000000404087981 */ /* 0x002f62000c1e1900 */
[----:B--2---:R-:W-:-:S04]  /*0080*/  SHF.L.U32 R0, R0, 0x1, RZ ;  /* 0x0000000100007819 */ /* 0x004fc800000006ff */
[----:B------:R-:W-:-:S04]  /*0090*/  LOP3.LUT R0, R0, 0x1fe, RZ, 0xc0, !PT ;  /* 0x000001fe00007812 */ /* 0x000fc800078ec0ff */
[----:B---3--:R-:W-:-:S05]  /*00a0*/  LEA R9, R9, R0, 0x9 ;  /* 0x0000000009097211 */ /* 0x008fca00078e48ff */
[----:B----4-:R-:W-:-:S05]  /*00b0*/  IMAD.WIDE R2, R9, 0x4, R2 ;  /* 0x0000000409027825 */ /* 0x010fca00078e0202 */
[----:B------:R5:W2:Y:S02]  /*00c0*/  LDG.E.64 R10, desc[UR4][R2.64] ;  /* 0x00000004020a7981 */ /* 0x000aa4000c1e1b00 */
[----:B-----5:R-:W-:Y:S01]  /*00d0*/  IMAD.WIDE R2, R9, 0x4, R6 ;  /* 0x0000000409027825 */ /* 0x020fe200078e0206 */
[C---:B------:R-:W-:Y:S02]  /*00e0*/  FSETP.GT.AND P0, PT, |R8|.reuse, 8.50705917302346158658e+37, PT ;  /* 0x7e8000000800780b */ /* 0x040fe40003f04200 */
[----:B------:R-:W-:-:S11]  /*00f0*/  FSETP.GEU.AND P1, PT, |R8|, 1.175494350822287508e-38, PT ;  /* 0x008000000800780b */ /* 0x000fd60003f2e200 */
[----:B------:R-:W-:-:S04]  /*0100*/  @P0 FMUL R8, R8, 0.25 ;  /* 0x3e80000008080820 */ /* 0x000fc80000400000 */
[----:B------:R-:W-:-:S06]  /*0110*/  @!P1 FMUL R8, R8, 16777216 ;  /* 0x4b80000008089820 */ /* 0x000fcc0000400000 */
[----:B------:R-:W1:Y:S01]  /*0120*/  MUFU.RCP R8, R8 ;  /* 0x0000000800087308 */ /* 0x000e620000001000 */
[----:B--2---:R-:W-:Y:S01]  /*0130*/  @P0 FMUL R10, R10, 0.25 ;  /* 0x3e8000000a0a0820 */ /* 0x004fe20000400000 */
[----:B------:R-:W-:-:S03]  /*0140*/  @P0 FMUL R11, R11, 0.25 ;  /* 0x3e8000000b0b0820 */ /* 0x000fc60000400000 */
[----:B------:R-:W-:Y:S01]  /*0150*/  @!P1 FMUL R10, R10, 16777216 ;  /* 0x4b8000000a0a9820 */ /* 0x000fe20000400000 */
[----:B------:R-:W-:-:S03]  /*0160*/  @!P1 FMUL R11, R11, 16777216 ;  /* 0x4b8000000b0b9820 */ /* 0x000fc60000400000 */
[C---:B-1----:R-:W-:Y:S01]  /*0170*/  FMUL R10, R8.reuse, R10 ;  /* 0x0000000a080a7220 */ /* 0x042fe20000400000 */
[----:B------:R-:W-:-:S05]  /*0180*/  FMUL R11, R8, R11 ;  /* 0x0000000b080b7220 */ /* 0x000fca0000400000 */
[----:B------:R-:W-:Y:S01]  /*0190*/  STG.E.64 desc[UR4][R2.64], R10 ;  /* 0x0000000a02007986 */ /* 0x000fe2000c101b04 */
[----:B------:R-:W-:Y:S05]  /*01a0*/  EXIT ;  /* 0x000000000000794d */ /* 0x000fea0003800000 */
.L_x_0:
[----:B------:R-:W-:-:S00]  /*01b0*/  BRA `(.L_x_0) ;  /* 0xfffffffc00fc7947 */ /* 0x000fc0000383ffff */
[----:B------:R-:W-:-:S00]  /*01c0*/  NOP ;  /* 0x0000000000007918 */ /* 0x000fc00000000000 */
        /* <DEDUP_REMOVED lines=11> */
.L_x_1:


//--------------------- .nv.constant0.triton_poi_fused_div_5 --------------------------
	.section	.nv.constant0.triton_poi_fused_div_5,"a",@progbits
	.sectionflags	@""
	.align	4
.nv.constant0.triton_poi_fused_div_5:
	.zero		556
